	.headerflags	@"EF_CUDA_TEXMODE_UNIFIED EF_CUDA_64BIT_ADDRESS EF_CUDA_ACCELERATORS EF_CUDA_SM90 EF_CUDA_VIRTUAL_SM(EF_CUDA_SM90)"
	.elftype	@"ET_EXEC"


//--------------------- .nv.info                  --------------------------
	.section	.nv.info,"",@"SHT_CUDA_INFO"
	.align	4


	//----- nvinfo : EIATTR_REGCOUNT
	.align		4
        /*0000*/ 	.byte	0x04, 0x2f
        /*0002*/ 	.short	(.L_2 - .L_1)
	.align		4
.L_1:
        /*0004*/ 	.word	index@(triton_poi_fused_tanh_5)
        /*0008*/ 	.word	0x0000000c


	//----- nvinfo : EIATTR_MIN_STACK_SIZE
	.align		4
.L_2:
        /*000c*/ 	.byte	0x04, 0x12
        /*000e*/ 	.short	(.L_4 - .L_3)
	.align		4
.L_3:
        /*0010*/ 	.word	index@(triton_poi_fused_tanh_5)
        /*0014*/ 	.word	0x00000000


	//----- nvinfo : EIATTR_FRAME_SIZE
	.align		4
.L_4:
        /*0018*/ 	.byte	0x04, 0x11
        /*001a*/ 	.short	(.L_6 - .L_5)
	.align		4
.L_5:
        /*001c*/ 	.word	index@(triton_poi_fused_tanh_5)
        /*0020*/ 	.word	0x00000000


	//----- nvinfo : EIATTR_MIN_STACK_SIZE
	.align		4
.L_6:
        /*0024*/ 	.byte	0x04, 0x12
        /*0026*/ 	.short	(.L_8 - .L_7)
	.align		4
.L_7:
        /*0028*/ 	.word	index@(triton_poi_fused_tanh_5)
        /*002c*/ 	.word	0x00000000
.L_8:


//--------------------- .nv.info.triton_poi_fused_tanh_5 --------------------------
	.section	.nv.info.triton_poi_fused_tanh_5,"",@"SHT_CUDA_INFO"
	.sectionflags	@""
	.align	4


	//----- nvinfo : EIATTR_CUDA_API_VERSION
	.align		4
        /*0000*/ 	.byte	0x04, 0x37
        /*0002*/ 	.short	(.L_10 - .L_9)
.L_9:
        /*0004*/ 	.word	0x0000007c


	//----- nvinfo : EIATTR_KPARAM_INFO
	.align		4
.L_10:
        /*0008*/ 	.byte	0x04, 0x17
        /*000a*/ 	.short	(.L_12 - .L_11)
.L_11:
        /*000c*/ 	.word	0x00000000
        /*0010*/ 	.short	0x0002
        /*0012*/ 	.short	0x0010
        /*0014*/ 	.byte	0x00, 0xf0, 0x11, 0x00


	//----- nvinfo : EIATTR_KPARAM_INFO
	.align		4
.L_12:
        /*0018*/ 	.byte	0x04, 0x17
        /*001a*/ 	.short	(.L_14 - .L_13)
.L_13:
        /*001c*/ 	.word	0x00000000
        /*0020*/ 	.short	0x0001
        /*0022*/ 	.short	0x0008
        /*0024*/ 	.byte	0x00, 0xf4, 0x21, 0x00


	//----- nvinfo : EIATTR_KPARAM_INFO
	.align		4
.L_14:
        /*0028*/ 	.byte	0x04, 0x17
        /*002a*/ 	.short	(.L_16 - .L_15)
.L_15:
        /*002c*/ 	.word	0x00000000
        /*0030*/ 	.short	0x0000
        /*0032*/ 	.short	0x0000
        /*0034*/ 	.byte	0x00, 0xf4, 0x21, 0x00


	//----- nvinfo : EIATTR_SPARSE_MMA_MASK
	.align		4
.L_16:
        /*0038*/ 	.byte	0x03, 0x50
        /*003a*/ 	.short	0x0000


	//----- nvinfo : EIATTR_MAXREG_COUNT
	.align		4
        /*003c*/ 	.byte	0x03, 0x1b
        /*003e*/ 	.short	0x00ff


	//----- nvinfo : EIATTR_EXIT_INSTR_OFFSETS
	.align		4
        /*0040*/ 	.byte	0x04, 0x1c
        /*0042*/ 	.short	(.L_18 - .L_17)


	//   ....[0]....
.L_17:
        /*0044*/ 	.word	0x000003f0


	//   ....[1]....
        /*0048*/ 	.word	0x00000410


	//----- nvinfo : EIATTR_REQNTID
	.align		4
.L_18:
        /*004c*/ 	.byte	0x04, 0x10
        /*004e*/ 	.short	(.L_20 - .L_19)
.L_19:
        /*0050*/ 	.word	0x00000020
        /*0054*/ 	.word	0x00000001
        /*0058*/ 	.word	0x00000001


	//----- nvinfo : EIATTR_CRS_STACK_SIZE
	.align		4
.L_20:
        /*005c*/ 	.byte	0x04, 0x1e
        /*005e*/ 	.short	(.L_22 - .L_21)
.L_21:
        /*0060*/ 	.word	0x00000000


	//----- nvinfo : EIATTR_CBANK_PARAM_SIZE
	.align		4
.L_22:
        /*0064*/ 	.byte	0x03, 0x19
        /*0066*/ 	.short	0x0014


	//----- nvinfo : EIATTR_PARAM_CBANK
	.align		4
        /*0068*/ 	.byte	0x04, 0x0a
        /*006a*/ 	.short	(.L_24 - .L_23)
	.align		4
.L_23:
        /*006c*/ 	.word	index@(.nv.constant0.triton_poi_fused_tanh_5)
        /*0070*/ 	.short	0x0210
        /*0072*/ 	.short	0x0014


	//----- nvinfo : EIATTR_SW_WAR
	.align		4
.L_24:
        /*0074*/ 	.byte	0x04, 0x36
        /*0076*/ 	.short	(.L_26 - .L_25)
.L_25:
        /*0078*/ 	.word	0x00000008
.L_26:


//--------------------- .nv.callgraph             --------------------------
	.section	.nv.callgraph,"",@"SHT_CUDA_CALLGRAPH"
	.align	4
	.sectionentsize	8
	.align		4
        /*0000*/ 	.word	0x00000000
	.align		4
        /*0004*/ 	.word	0xffffffff
	.align		4
        /*0008*/ 	.word	0x00000000
	.align		4
        /*000c*/ 	.word	0xfffffffe
	.align		4
        /*0010*/ 	.word	0x00000000
	.align		4
        /*0014*/ 	.word	0xfffffffd
	.align		4
        /*0018*/ 	.word	0x00000000
	.align		4
        /*001c*/ 	.word	0xfffffffc


//--------------------- .nv.constant4             --------------------------
	.section	.nv.constant4,"a",@progbits
	.align	8
	.align		8
.nv.constant4:
        /*0000*/ 	.dword	_$_str


//--------------------- .text.triton_poi_fused_tanh_5 --------------------------
	.section	.text.triton_poi_fused_tanh_5,"ax",@progbits
	.align	128
        .global         triton_poi_fused_tanh_5
        .type           triton_poi_fused_tanh_5,@function
        .size           triton_poi_fused_tanh_5,(.L_x_7 - triton_poi_fused_tanh_5)
        .other          triton_poi_fused_tanh_5,@"STO_CUDA_ENTRY STV_DEFAULT"
triton_poi_fused_tanh_5:
.text.triton_poi_fused_tanh_5:
[----:B------:R-:W0:Y:S02]  /*0000*/  LDC R1, c[0x0][0x28] ;  /* 0x00000a00ff017b82 */ /* 0x000e240000000800 */
[----:B------:R-:W1:Y:S01]  /*0010*/  S2R R0, SR_TID.X ;  /* 0x0000000000007919 */ /* 0x000e620000002100 */
[----:B------:R-:W2:Y:S01]  /*0020*/  LDC.64 R4, c[0x0][0x210] ;  /* 0x00008400ff047b82 */ /* 0x000ea20000000a00 */
[----:B------:R-:W-:Y:S01]  /*0030*/  HFMA2.MMA R6, -RZ, RZ, 0, 0 ;  /* 0x00000000ff067435 */ /* 0x000fe200000001ff */
[----:B------:R-:W-:Y:S01]  /*0040*/  ULDC.64 UR4, c[0x0][0x208] ;  /* 0x0000820000047ab9 */ /* 0x000fe20000000a00 */
[----:B------:R-:W3:Y:S01]  /*0050*/  S2R R7, SR_CTAID.X ;  /* 0x0000000000077919 */ /* 0x000ee20000002500 */
[----:B-1----:R-:W-:-:S04]  /*0060*/  SHF.L.U32 R0, R0, 0x1, RZ ;  /* 0x0000000100007819 */ /* 0x002fc800000006ff */
[----:B------:R-:W-:-:S04]  /*0070*/  LOP3.LUT R0, R0, 0x3e, RZ, 0xc0, !PT ;  /* 0x0000003e00007812 */ /* 0x000fc800078ec0ff */
[----:B---3--:R-:W-:-:S04]  /*0080*/  LEA R7, R7, R0, 0x6 ;  /* 0x0000000007077211 */ /* 0x008fc800078e30ff */
[C---:B------:R-:W-:Y:S02]  /*0090*/  ISETP.GE.AND P0, PT, R7.reuse, 0x40, PT ;  /* 0x000000400700780c */ /* 0x040fe40003f06270 */
[----:B------:R-:W-:-:S05]  /*00a0*/  SHF.L.U32 R9, R7, 0x1, RZ ;  /* 0x0000000107097819 */ /* 0x000fca00000006ff */
[----:B--2---:R-:W-:-:S06]  /*00b0*/  IMAD.WIDE R2, R9, 0x4, R4 ;  /* 0x0000000409027825 */ /* 0x004fcc00078e0204 */
[----:B------:R-:W2:Y:S01]  /*00c0*/  @!P0 LDG.E.EL R6, desc[UR4][R2.64+0x4] ;  /* 0x0000040402068981 */ /* 0x000ea2000c2e1900 */
[----:B------:R-:W-:Y:S02]  /*00d0*/  IADD3 R9, R9, 0x2, RZ ;  /* 0x0000000209097810 */ /* 0x000fe40007ffe0ff */
[----:B------:R-:W-:-:S03]  /*00e0*/  MOV R8, RZ ;  /* 0x000000ff00087202 */ /* 0x000fc60000000f00 */
[----:B------:R-:W-:-:S05]  /*00f0*/  IMAD.WIDE R4, R9, 0x4, R4 ;  /* 0x0000000409047825 */ /* 0x000fca00078e0204 */
[----:B------:R1:W5:Y:S01]  /*0100*/  @!P0 LDG.E.EL R8, desc[UR4][R4.64+0x4] ;  /* 0x0000040404088981 */ /* 0x000362000c2e1900 */
[----:B------:R-:W-:Y:S01]  /*0110*/  BSSY B0, `(.L_x_0) ;  /* 0x0000015000007945 */ /* 0x000fe20003800000 */
[----:B--2---:R-:W-:-:S05]  /*0120*/  FADD.FTZ R9, |R6|, -RZ ;  /* 0x800000ff06097221 */ /* 0x004fca0000010200 */
[----:B------:R-:W-:-:S13]  /*0130*/  FSETP.GE.AND P1, PT, R9, 0.60000002384185791016, PT ;  /* 0x3f19999a0900780b */ /* 0x000fda0003f26000 */
[----:B-1----:R-:W-:Y:S05]  /*0140*/  @!P1 BRA `(.L_x_1) ;  /* 0x0000000000289947 */ /* 0x002fea0003800000 */
[C---:B------:R-:W-:Y:S01]  /*0150*/  FMUL R0, R9.reuse, 2.8853900432586669922 ;  /* 0x4038aa3b09007820 */ /* 0x040fe20000400000 */
[----:B------:R-:W-:Y:S02]  /*0160*/  MOV R3, 0x3f800000 ;  /* 0x3f80000000037802 */ /* 0x000fe40000000f00 */
[----:B------:R-:W-:-:S03]  /*0170*/  FSETP.GE.AND P1, PT, R9, 9.010913848876953125, PT ;  /* 0x41102cb40900780b */ /* 0x000fc60003f26000 */
[----:B------:R-:W1:Y:S02]  /*0180*/  MUFU.EX2 R0, R0 ;  /* 0x0000000000007308 */ /* 0x000e640000000800 */
[----:B-1----:R-:W-:-:S06]  /*0190*/  FADD R2, R0, 1 ;  /* 0x3f80000000027421 */ /* 0x002fcc0000000000 */
[----:B------:R-:W1:Y:S02]  /*01a0*/  MUFU.RCP R2, R2 ;  /* 0x0000000200027308 */ /* 0x000e640000001000 */
[----:B-1----:R-:W-:-:S05]  /*01b0*/  FFMA.FTZ R3, R2, -2, R3 ;  /* 0xc000000002037823 */ /* 0x002fca0000010003 */
[----:B------:R-:W-:-:S04]  /*01c0*/  FSEL R3, R3, 1, !P1 ;  /* 0x3f80000003037808 */ /* 0x000fc80004800000 */
[----:B------:R-:W-:Y:S01]  /*01d0*/  LOP3.LUT R4, R3, 0x80000000, R6, 0xf8, !PT ;  /* 0x8000000003047812 */ /* 0x000fe200078ef806 */
[----:B------:R-:W-:Y:S06]  /*01e0*/  BRA `(.L_x_2) ;  /* 0x00000000001c7947 */ /* 0x000fec0003800000 */
.L_x_1:
[----:B------:R-:W-:Y:S01]  /*01f0*/  MOV R0, 0x3c80f082 ;  /* 0x3c80f08200007802 */ /* 0x000fe20000000f00 */
[----:B------:R-:W-:-:S04]  /*0200*/  FMUL R3, R6, R6 ;  /* 0x0000000606037220 */ /* 0x000fc80000400000 */
[----:B------:R-:W-:-:S04]  /*0210*/  FFMA.FTZ R0, R3, R0, -0.052303962409496307373 ;  /* 0xbd563cae03007423 */ /* 0x000fc80000010000 */
[----:B------:R-:W-:-:S04]  /*0220*/  FFMA.FTZ R0, R3, R0, 0.1331529766321182251 ;  /* 0x3e08594103007423 */ /* 0x000fc80000010000 */
[----:B------:R-:W-:-:S04]  /*0230*/  FFMA.FTZ R0, R3, R0, -0.33332768082618713379 ;  /* 0xbeaaa9ed03007423 */ /* 0x000fc80000010000 */
[----:B------:R-:W-:-:S04]  /*0240*/  FFMA.FTZ R3, R3, R0, RZ ;  /* 0x0000000003037223 */ /* 0x000fc800000100ff */
[----:B------:R-:W-:-:S07]  /*0250*/  FFMA.FTZ R4, R3, R6, R6 ;  /* 0x0000000603047223 */ /* 0x000fce0000010006 */
.L_x_2:
[----:B------:R-:W-:Y:S05]  /*0260*/  BSYNC B0 ;  /* 0x0000000000007941 */ /* 0x000fea0003800000 */
.L_x_0:
[----:B-----5:R-:W-:Y:S01]  /*0270*/  FADD.FTZ R5, |R8|, -RZ ;  /* 0x800000ff08057221 */ /* 0x020fe20000010200 */
[----:B------:R-:W-:Y:S04]  /*0280*/  BSSY B0, `(.L_x_3) ;  /* 0x0000014000007945 */ /* 0x000fe80003800000 */
[----:B------:R-:W-:-:S13]  /*0290*/  FSETP.GE.AND P1, PT, R5, 0.60000002384185791016, PT ;  /* 0x3f19999a0500780b */ /* 0x000fda0003f26000 */
[----:B------:R-:W-:Y:S05]  /*02a0*/  @!P1 BRA `(.L_x_4) ;  /* 0x0000000000289947 */ /* 0x000fea0003800000 */
[C---:B------:R-:W-:Y:S01]  /*02b0*/  FMUL R0, R5.reuse, 2.8853900432586669922 ;  /* 0x4038aa3b05007820 */ /* 0x040fe20000400000 */
[----:B------:R-:W-:Y:S01]  /*02c0*/  HFMA2.MMA R3, -RZ, RZ, 1.875, 0 ;  /* 0x3f800000ff037435 */ /* 0x000fe200000001ff */
[----:B------:R-:W-:-:S04]  /*02d0*/  FSETP.GE.AND P1, PT, R5, 9.010913848876953125, PT ;  /* 0x41102cb40500780b */ /* 0x000fc80003f26000 */
[----:B------:R-:W1:Y:S02]  /*02e0*/  MUFU.EX2 R0, R0 ;  /* 0x0000000000007308 */ /* 0x000e640000000800 */
[----:B-1----:R-:W-:-:S06]  /*02f0*/  FADD R2, R0, 1 ;  /* 0x3f80000000027421 */ /* 0x002fcc0000000000 */
[----:B------:R-:W1:Y:S02]  /*0300*/  MUFU.RCP R2, R2 ;  /* 0x0000000200027308 */ /* 0x000e640000001000 */
[----:B-1----:R-:W-:-:S05]  /*0310*/  FFMA.FTZ R3, R2, -2, R3 ;  /* 0xc000000002037823 */ /* 0x002fca0000010003 */
[----:B------:R-:W-:-:S04]  /*0320*/  FSEL R3, R3, 1, !P1 ;  /* 0x3f80000003037808 */ /* 0x000fc80004800000 */
[----:B------:R-:W-:Y:S01]  /*0330*/  LOP3.LUT R5, R3, 0x80000000, R8, 0xf8, !PT ;  /* 0x8000000003057812 */ /* 0x000fe200078ef808 */
[----:B------:R-:W-:Y:S06]  /*0340*/  BRA `(.L_x_5) ;  /* 0x00000000001c7947 */ /* 0x000fec0003800000 */
.L_x_4:
[----:B------:R-:W-:Y:S01]  /*0350*/  MOV R0, 0x3c80f082 ;  /* 0x3c80f08200007802 */ /* 0x000fe20000000f00 */
[----:B------:R-:W-:-:S04]  /*0360*/  FMUL R3, R8, R8 ;  /* 0x0000000808037220 */ /* 0x000fc80000400000 */
[----:B------:R-:W-:-:S04]  /*0370*/  FFMA.FTZ R0, R3, R0, -0.052303962409496307373 ;  /* 0xbd563cae03007423 */ /* 0x000fc80000010000 */
[----:B------:R-:W-:-:S04]  /*0380*/  FFMA.FTZ R0, R3, R0, 0.1331529766321182251 ;  /* 0x3e08594103007423 */ /* 0x000fc80000010000 */
[----:B------:R-:W-:-:S04]  /*0390*/  FFMA.FTZ R0, R3, R0, -0.33332768082618713379 ;  /* 0xbeaaa9ed03007423 */ /* 0x000fc80000010000 */
[----:B------:R-:W-:-:S04]  /*03a0*/  FFMA.FTZ R3, R3, R0, RZ ;  /* 0x0000000003037223 */ /* 0x000fc800000100ff */
[----:B------:R-:W-:-:S07]  /*03b0*/  FFMA.FTZ R5, R3, R8, R8 ;  /* 0x0000000803057223 */ /* 0x000fce0000010008 */
.L_x_5:
[----:B------:R-:W-:Y:S05]  /*03c0*/  BSYNC B0 ;  /* 0x0000000000007941 */ /* 0x000fea0003800000 */
.L_x_3:
[----:B------:R-:W1:Y:S02]  /*03d0*/  LDC.64 R2, c[0x0][0x218] ;  /* 0x00008600ff027b82 */ /* 0x000e640000000a00 */
[----:B-1----:R-:W-:Y:S01]  /*03e0*/  IMAD.WIDE R2, R7, 0x4, R2 ;  /* 0x0000000407027825 */ /* 0x002fe200078e0202 */
[----:B------:R-:W-:Y:S06]  /*03f0*/  @P0 EXIT ;  /* 0x000000000000094d */ /* 0x000fec0003800000 */
[----:B------:R-:W-:Y:S01]  /*0400*/  STG.E.64 desc[UR4][R2.64], R4 ;  /* 0x0000000402007986 */ /* 0x000fe2000c101b04 */
[----:B------:R-:W-:Y:S05]  /*0410*/  EXIT ;  /* 0x000000000000794d */ /* 0x000fea0003800000 */
.L_x_6:
[----:B------:R-:W-:-:S00]  /*0420*/  BRA `(.L_x_6) ;  /* 0xfffffffc00fc7947 */ /* 0x000fc0000383ffff */
[----:B------:R-:W-:-:S00]  /*0430*/  NOP ;  /* 0x0000000000007918 */ /* 0x000fc00000000000 */
        /* <DEDUP_REMOVED lines=12> */
.L_x_7:


//--------------------- .nv.global.init           --------------------------
	.section	.nv.global.init,"aw",@progbits
.nv.global.init:
	.type		_$_str,@object
	.size		_$_str,(.L_0 - _$_str)
_$_str:
        /*0000*/ 	.byte	0x5f, 0x5f, 0x43, 0x55, 0x44, 0x41, 0x5f, 0x46, 0x54, 0x5a, 0x00
.L_0:


//--------------------- .nv.constant0.triton_poi_fused_tanh_5 --------------------------
	.section	.nv.constant0.triton_poi_fused_tanh_5,"a",@progbits
	.sectionflags	@""
	.align	4
.nv.constant0.triton_poi_fused_tanh_5:
	.zero		548
